//
// Generated by NVIDIA NVVM Compiler
//
// Compiler Build ID: CL-36424714
// Cuda compilation tools, release 13.0, V13.0.88
// Based on NVVM 20.0.0
//

.version 9.0
.target sm_100
.address_size 64

	// .globl	_Z19vec_mat_mult_kernelPdPKdS1_ll
.extern .func  (.param .b32 func_retval0) vprintf
(
	.param .b64 vprintf_param_0,
	.param .b64 vprintf_param_1
)
;
// _ZZ18mat_product_kernelPdPKdS1_llE4smem has been demoted
// _ZZ17reduction_kernel1PdPKdllE4smem has been demoted
.global .align 1 .b8 $str[34] = {104, 101, 108, 108, 111, 32, 102, 114, 111, 109, 32, 116, 104, 114, 101, 97, 100, 32, 37, 100, 32, 111, 102, 32, 98, 108, 111, 99, 107, 32, 37, 100, 10};

.visible .entry _Z19vec_mat_mult_kernelPdPKdS1_ll(
	.param .u64 .ptr .align 1 _Z19vec_mat_mult_kernelPdPKdS1_ll_param_0,
	.param .u64 .ptr .align 1 _Z19vec_mat_mult_kernelPdPKdS1_ll_param_1,
	.param .u64 .ptr .align 1 _Z19vec_mat_mult_kernelPdPKdS1_ll_param_2,
	.param .u64 _Z19vec_mat_mult_kernelPdPKdS1_ll_param_3,
	.param .u64 _Z19vec_mat_mult_kernelPdPKdS1_ll_param_4
)
{
	.local .align 8 .b8 	__local_depot0[8];
	.reg .b64 	%SP;
	.reg .b64 	%SPL;
	.reg .pred 	%p<4>;
	.reg .b32 	%r<13>;
	.reg .b64 	%rd<32>;
	.reg .b64 	%fd<5>;

	mov.u64 	%SPL, __local_depot0;
	cvta.local.u64 	%SP, %SPL;
	ld.param.u64 	%rd8, [_Z19vec_mat_mult_kernelPdPKdS1_ll_param_0];
	ld.param.u64 	%rd9, [_Z19vec_mat_mult_kernelPdPKdS1_ll_param_1];
	ld.param.u64 	%rd10, [_Z19vec_mat_mult_kernelPdPKdS1_ll_param_2];
	ld.param.u64 	%rd11, [_Z19vec_mat_mult_kernelPdPKdS1_ll_param_3];
	ld.param.u64 	%rd12, [_Z19vec_mat_mult_kernelPdPKdS1_ll_param_4];
	mov.u32 	%r1, %ctaid.x;
	mov.u32 	%r2, %tid.x;
	setp.ne.s32 	%p1, %r2, 1;
	@%p1 bra 	$L__BB0_2;
	add.u64 	%rd13, %SP, 0;
	add.u64 	%rd14, %SPL, 0;
	mov.b32 	%r3, 1;
	st.local.v2.u32 	[%rd14], {%r3, %r1};
	mov.u64 	%rd15, $str;
	cvta.global.u64 	%rd16, %rd15;
	{ // callseq 0, 0
	.param .b64 param0;
	st.param.b64 	[param0], %rd16;
	.param .b64 param1;
	st.param.b64 	[param1], %rd13;
	.param .b32 retval0;
	call.uni (retval0), 
	vprintf, 
	(
	param0, 
	param1
	);
	ld.param.b32 	%r4, [retval0];
	} // callseq 0
$L__BB0_2:
	mov.u32 	%r6, %ntid.x;
	mad.lo.s32 	%r7, %r1, %r6, %r2;
	cvt.s64.s32 	%rd1, %r7;
	mul.lo.s64 	%rd17, %rd12, %rd11;
	setp.le.s64 	%p2, %rd17, %rd1;
	@%p2 bra 	$L__BB0_7;
	cvta.to.global.u64 	%rd18, %rd9;
	shl.b64 	%rd19, %rd1, 3;
	add.s64 	%rd20, %rd18, %rd19;
	ld.global.f64 	%fd1, [%rd20];
	or.b64  	%rd21, %rd1, %rd11;
	and.b64  	%rd22, %rd21, -4294967296;
	setp.ne.s64 	%p3, %rd22, 0;
	@%p3 bra 	$L__BB0_5;
	cvt.u32.u64 	%r8, %rd11;
	cvt.u32.u64 	%r9, %rd1;
	div.u32 	%r10, %r9, %r8;
	mul.lo.s32 	%r11, %r10, %r8;
	sub.s32 	%r12, %r9, %r11;
	cvt.u64.u32 	%rd30, %r10;
	cvt.u64.u32 	%rd31, %r12;
	bra.uni 	$L__BB0_6;
$L__BB0_5:
	div.s64 	%rd30, %rd1, %rd11;
	mul.lo.s64 	%rd23, %rd30, %rd11;
	sub.s64 	%rd31, %rd1, %rd23;
$L__BB0_6:
	cvta.to.global.u64 	%rd24, %rd10;
	shl.b64 	%rd25, %rd31, 3;
	add.s64 	%rd26, %rd24, %rd25;
	ld.global.f64 	%fd2, [%rd26];
	cvta.to.global.u64 	%rd27, %rd8;
	shl.b64 	%rd28, %rd30, 3;
	add.s64 	%rd29, %rd27, %rd28;
	ld.global.f64 	%fd3, [%rd29];
	fma.rn.f64 	%fd4, %fd1, %fd2, %fd3;
	st.global.f64 	[%rd29], %fd4;
$L__BB0_7:
	ret;

}
	// .globl	_Z18mat_product_kernelPdPKdS1_ll
.visible .entry _Z18mat_product_kernelPdPKdS1_ll(
	.param .u64 .ptr .align 1 _Z18mat_product_kernelPdPKdS1_ll_param_0,
	.param .u64 .ptr .align 1 _Z18mat_product_kernelPdPKdS1_ll_param_1,
	.param .u64 .ptr .align 1 _Z18mat_product_kernelPdPKdS1_ll_param_2,
	.param .u64 _Z18mat_product_kernelPdPKdS1_ll_param_3,
	.param .u64 _Z18mat_product_kernelPdPKdS1_ll_param_4
)
{
	.reg .pred 	%p<6>;
	.reg .b32 	%r<18>;
	.reg .b64 	%rd<21>;
	.reg .b64 	%fd<11>;
	// demoted variable
	.shared .align 8 .b8 _ZZ18mat_product_kernelPdPKdS1_llE4smem[8192];
	ld.param.u64 	%rd2, [_Z18mat_product_kernelPdPKdS1_ll_param_0];
	ld.param.u64 	%rd3, [_Z18mat_product_kernelPdPKdS1_ll_param_1];
	ld.param.u64 	%rd4, [_Z18mat_product_kernelPdPKdS1_ll_param_2];
	ld.param.u64 	%rd5, [_Z18mat_product_kernelPdPKdS1_ll_param_3];
	mov.u32 	%r1, %tid.x;
	mov.u32 	%r2, %ctaid.x;
	mov.u32 	%r17, %ntid.x;
	mad.lo.s32 	%r8, %r2, %r17, %r1;
	add.s64 	%rd6, %rd5, 1023;
	shr.s64 	%rd7, %rd6, 63;
	shr.u64 	%rd8, %rd7, 54;
	add.s64 	%rd9, %rd6, %rd8;
	cvt.u32.u64 	%r9, %rd9;
	and.b32  	%r10, %r9, -1024;
	div.s32 	%r4, %r8, %r10;
	mul.lo.s32 	%r11, %r4, %r10;
	sub.s32 	%r12, %r8, %r11;
	cvt.s64.s32 	%rd1, %r12;
	setp.le.s64 	%p1, %rd5, %rd1;
	mov.f64 	%fd10, 0d0000000000000000;
	@%p1 bra 	$L__BB1_2;
	cvta.to.global.u64 	%rd10, %rd3;
	cvta.to.global.u64 	%rd11, %rd4;
	cvt.s64.s32 	%rd12, %r4;
	mad.lo.s64 	%rd13, %rd5, %rd12, %rd1;
	shl.b64 	%rd14, %rd13, 3;
	add.s64 	%rd15, %rd10, %rd14;
	ld.global.f64 	%fd4, [%rd15];
	shl.b64 	%rd16, %rd1, 3;
	add.s64 	%rd17, %rd11, %rd16;
	ld.global.f64 	%fd5, [%rd17];
	mul.f64 	%fd10, %fd4, %fd5;
$L__BB1_2:
	shl.b32 	%r13, %r1, 3;
	mov.u32 	%r14, _ZZ18mat_product_kernelPdPKdS1_llE4smem;
	add.s32 	%r5, %r14, %r13;
	st.shared.f64 	[%r5], %fd10;
	bar.sync 	0;
	setp.lt.u32 	%p2, %r17, 2;
	@%p2 bra 	$L__BB1_6;
$L__BB1_3:
	shr.u32 	%r7, %r17, 1;
	setp.ge.u32 	%p3, %r1, %r7;
	@%p3 bra 	$L__BB1_5;
	shl.b32 	%r15, %r7, 3;
	add.s32 	%r16, %r5, %r15;
	ld.shared.f64 	%fd6, [%r16];
	ld.shared.f64 	%fd7, [%r5];
	add.f64 	%fd8, %fd6, %fd7;
	st.shared.f64 	[%r5], %fd8;
$L__BB1_5:
	bar.sync 	0;
	setp.gt.u32 	%p4, %r17, 3;
	mov.u32 	%r17, %r7;
	@%p4 bra 	$L__BB1_3;
$L__BB1_6:
	setp.ne.s32 	%p5, %r1, 0;
	@%p5 bra 	$L__BB1_8;
	ld.shared.f64 	%fd9, [_ZZ18mat_product_kernelPdPKdS1_llE4smem];
	cvta.to.global.u64 	%rd18, %rd2;
	mul.wide.u32 	%rd19, %r2, 8;
	add.s64 	%rd20, %rd18, %rd19;
	st.global.f64 	[%rd20], %fd9;
$L__BB1_8:
	ret;

}
	// .globl	_Z17reduction_kernel1PdPKdll
.visible .entry _Z17reduction_kernel1PdPKdll(
	.param .u64 .ptr .align 1 _Z17reduction_kernel1PdPKdll_param_0,
	.param .u64 .ptr .align 1 _Z17reduction_kernel1PdPKdll_param_1,
	.param .u64 _Z17reduction_kernel1PdPKdll_param_2,
	.param .u64 _Z17reduction_kernel1PdPKdll_param_3
)
{
	.reg .pred 	%p<6>;
	.reg .b32 	%r<18>;
	.reg .b64 	%rd<18>;
	.reg .b64 	%fd<6>;
	// demoted variable
	.shared .align 8 .b8 _ZZ17reduction_kernel1PdPKdllE4smem[8192];
	ld.param.u64 	%rd2, [_Z17reduction_kernel1PdPKdll_param_0];
	ld.param.u64 	%rd3, [_Z17reduction_kernel1PdPKdll_param_1];
	ld.param.u64 	%rd4, [_Z17reduction_kernel1PdPKdll_param_2];
	mov.u32 	%r1, %tid.x;
	mov.u32 	%r2, %ctaid.x;
	mov.u32 	%r17, %ntid.x;
	mad.lo.s32 	%r8, %r2, %r17, %r1;
	add.s64 	%rd5, %rd4, 1023;
	shr.s64 	%rd6, %rd5, 63;
	shr.u64 	%rd7, %rd6, 54;
	add.s64 	%rd8, %rd5, %rd7;
	cvt.u32.u64 	%r9, %rd8;
	and.b32  	%r10, %r9, -1024;
	div.s32 	%r4, %r8, %r10;
	mul.lo.s32 	%r11, %r4, %r10;
	sub.s32 	%r12, %r8, %r11;
	cvt.s64.s32 	%rd1, %r12;
	setp.le.s64 	%p1, %rd4, %rd1;
	shl.b32 	%r13, %r1, 3;
	mov.u32 	%r14, _ZZ17reduction_kernel1PdPKdllE4smem;
	add.s32 	%r5, %r14, %r13;
	@%p1 bra 	$L__BB2_2;
	cvta.to.global.u64 	%rd10, %rd3;
	cvt.s64.s32 	%rd11, %r4;
	mad.lo.s64 	%rd12, %rd4, %rd11, %rd1;
	shl.b64 	%rd13, %rd12, 3;
	add.s64 	%rd14, %rd10, %rd13;
	ld.global.f64 	%fd1, [%rd14];
	st.shared.f64 	[%r5], %fd1;
	bra.uni 	$L__BB2_3;
$L__BB2_2:
	mov.b64 	%rd9, 0;
	st.shared.u64 	[%r5], %rd9;
$L__BB2_3:
	bar.sync 	0;
	setp.lt.u32 	%p2, %r17, 2;
	@%p2 bra 	$L__BB2_7;
$L__BB2_4:
	shr.u32 	%r7, %r17, 1;
	setp.ge.u32 	%p3, %r1, %r7;
	@%p3 bra 	$L__BB2_6;
	shl.b32 	%r15, %r7, 3;
	add.s32 	%r16, %r5, %r15;
	ld.shared.f64 	%fd2, [%r16];
	ld.shared.f64 	%fd3, [%r5];
	add.f64 	%fd4, %fd2, %fd3;
	st.shared.f64 	[%r5], %fd4;
$L__BB2_6:
	bar.sync 	0;
	setp.gt.u32 	%p4, %r17, 3;
	mov.u32 	%r17, %r7;
	@%p4 bra 	$L__BB2_4;
$L__BB2_7:
	setp.ne.s32 	%p5, %r1, 0;
	@%p5 bra 	$L__BB2_9;
	ld.shared.f64 	%fd5, [_ZZ17reduction_kernel1PdPKdllE4smem];
	cvta.to.global.u64 	%rd15, %rd2;
	mul.wide.u32 	%rd16, %r2, 8;
	add.s64 	%rd17, %rd15, %rd16;
	st.global.f64 	[%rd17], %fd5;
$L__BB2_9:
	ret;

}


// ===== COMPILED SASS (sm_100) =====

	.target	sm_100

	.elftype	@"ET_EXEC"


//--------------------- .note.nv.tkinfo           --------------------------
	.section	.note.nv.tkinfo,"",@"SHT_NOTE"
	.sectionflags	@"SHF_NOTE_NV_TKINFO"
	.tkinfo
        /*0018*/ 	.word	0x00000002
        /*0030*/ 	.string	""
        /*0030*/ 	.string	"ptxas"
        /*0030*/ 	.string	"Cuda compilation tools, release 13.0, V13.0.88"
        /*0030*/ 	.string	"Build cuda_13.0.r13.0/compiler.36424714_0"
        /*0030*/ 	.string	"-arch sm_100 -m 64 "



//--------------------- .note.nv.cuinfo           --------------------------
	.section	.note.nv.cuinfo,"",@"SHT_NOTE"
	.sectionflags	@"SHF_NOTE_NV_CUINFO"
        /*0018*/ 	.short	0x0002
        /*001a*/ 	.short	0x0064
        /*001c*/ 	.short	0x0082
	.zero		2


//--------------------- .nv.info                  --------------------------
	.section	.nv.info,"",@"SHT_CUDA_INFO"
	.align	4


	//----- nvinfo : EIATTR_REGCOUNT
	.align		4
        /*0000*/ 	.byte	0x04, 0x2f
        /*0002*/ 	.short	(.L_2 - .L_1)
	.align		4
.L_1:
        /*0004*/ 	.word	index@(_Z19vec_mat_mult_kernelPdPKdS1_ll)
        /*0008*/ 	.word	0x00000018


	//----- nvinfo : EIATTR_FRAME_SIZE
	.align		4
.L_2:
        /*000c*/ 	.byte	0x04, 0x11
        /*000e*/ 	.short	(.L_4 - .L_3)
	.align		4
.L_3:
        /*0010*/ 	.word	index@($__internal_0_$__cuda_sm20_div_s64)
        /*0014*/ 	.word	0x00000008


	//----- nvinfo : EIATTR_FRAME_SIZE
	.align		4
.L_4:
        /*0018*/ 	.byte	0x04, 0x11
        /*001a*/ 	.short	(.L_6 - .L_5)
	.align		4
.L_5:
        /*001c*/ 	.word	index@(_Z19vec_mat_mult_kernelPdPKdS1_ll)
        /*0020*/ 	.word	0x00000008


	//----- nvinfo : EIATTR_REGCOUNT
	.align		4
.L_6:
        /*0024*/ 	.byte	0x04, 0x2f
        /*0026*/ 	.short	(.L_8 - .L_7)
	.align		4
.L_7:
        /*0028*/ 	.word	index@(_Z18mat_product_kernelPdPKdS1_ll)
        /*002c*/ 	.word	0x00000012


	//----- nvinfo : EIATTR_FRAME_SIZE
	.align		4
.L_8:
        /*0030*/ 	.byte	0x04, 0x11
        /*0032*/ 	.short	(.L_10 - .L_9)
	.align		4
.L_9:
        /*0034*/ 	.word	index@(_Z18mat_product_kernelPdPKdS1_ll)
        /*0038*/ 	.word	0x00000000


	//----- nvinfo : EIATTR_REGCOUNT
	.align		4
.L_10:
        /*003c*/ 	.byte	0x04, 0x2f
        /*003e*/ 	.short	(.L_12 - .L_11)
	.align		4
.L_11:
        /*0040*/ 	.word	index@(_Z17reduction_kernel1PdPKdll)
        /*0044*/ 	.word	0x00000010


	//----- nvinfo : EIATTR_FRAME_SIZE
	.align		4
.L_12:
        /*0048*/ 	.byte	0x04, 0x11
        /*004a*/ 	.short	(.L_14 - .L_13)
	.align		4
.L_13:
        /*004c*/ 	.word	index@(_Z17reduction_kernel1PdPKdll)
        /*0050*/ 	.word	0x00000000


	//----- nvinfo : EIATTR_MIN_STACK_SIZE
	.align		4
.L_14:
        /*0054*/ 	.byte	0x04, 0x12
        /*0056*/ 	.short	(.L_16 - .L_15)
	.align		4
.L_15:
        /*0058*/ 	.word	index@(_Z17reduction_kernel1PdPKdll)
        /*005c*/ 	.word	0x00000000


	//----- nvinfo : EIATTR_MIN_STACK_SIZE
	.align		4
.L_16:
        /*0060*/ 	.byte	0x04, 0x12
        /*0062*/ 	.short	(.L_18 - .L_17)
	.align		4
.L_17:
        /*0064*/ 	.word	index@(_Z18mat_product_kernelPdPKdS1_ll)
        /*0068*/ 	.word	0x00000000


	//----- nvinfo : EIATTR_MIN_STACK_SIZE
	.align		4
.L_18:
        /*006c*/ 	.byte	0x04, 0x12
        /*006e*/ 	.short	(.L_20 - .L_19)
	.align		4
.L_19:
        /*0070*/ 	.word	index@(_Z19vec_mat_mult_kernelPdPKdS1_ll)
        /*0074*/ 	.word	0x00000008
.L_20:


//--------------------- .nv.compat                --------------------------
	.section	.nv.compat,"",@"SHT_CUDA_COMPAT_INFO"
	.align	4
        /*0000*/ 	.byte	0x02, 0x09, 0x00, 0x00, 0x02, 0x02, 0x01, 0x00, 0x02, 0x05, 0x05, 0x00, 0x03, 0x07, 0x01, 0x01
        /*0010*/ 	.byte	0x02, 0x03, 0x00, 0x00, 0x02, 0x06, 0x01, 0x00, 0x04, 0x0b, 0x08, 0x00, 0x01, 0x00, 0x00, 0x00
        /*0020*/ 	.byte	0x00, 0x00, 0x00, 0x00


//--------------------- .nv.info._Z17reduction_kernel1PdPKdll --------------------------
	.section	.nv.info._Z17reduction_kernel1PdPKdll,"",@"SHT_CUDA_INFO"
	.sectionflags	@""
	.align	4


	//----- nvinfo : EIATTR_CUDA_API_VERSION
	.align		4
        /*0000*/ 	.byte	0x04, 0x37
        /*0002*/ 	.short	(.L_22 - .L_21)
.L_21:
        /*0004*/ 	.word	0x00000082


	//----- nvinfo : EIATTR_KPARAM_INFO
	.align		4
.L_22:
        /*0008*/ 	.byte	0x04, 0x17
        /*000a*/ 	.short	(.L_24 - .L_23)
.L_23:
        /*000c*/ 	.word	0x00000000
        /*0010*/ 	.short	0x0003
        /*0012*/ 	.short	0x0018
        /*0014*/ 	.byte	0x00, 0xf0, 0x21, 0x00


	//----- nvinfo : EIATTR_KPARAM_INFO
	.align		4
.L_24:
        /*0018*/ 	.byte	0x04, 0x17
        /*001a*/ 	.short	(.L_26 - .L_25)
.L_25:
        /*001c*/ 	.word	0x00000000
        /*0020*/ 	.short	0x0002
        /*0022*/ 	.short	0x0010
        /*0024*/ 	.byte	0x00, 0xf0, 0x21, 0x00


	//----- nvinfo : EIATTR_KPARAM_INFO
	.align		4
.L_26:
        /*0028*/ 	.byte	0x04, 0x17
        /*002a*/ 	.short	(.L_28 - .L_27)
.L_27:
        /*002c*/ 	.word	0x00000000
        /*0030*/ 	.short	0x0001
        /*0032*/ 	.short	0x0008
        /*0034*/ 	.byte	0x00, 0xf5, 0x21, 0x00


	//----- nvinfo : EIATTR_KPARAM_INFO
	.align		4
.L_28:
        /*0038*/ 	.byte	0x04, 0x17
        /*003a*/ 	.short	(.L_30 - .L_29)
.L_29:
        /*003c*/ 	.word	0x00000000
        /*0040*/ 	.short	0x0000
        /*0042*/ 	.short	0x0000
        /*0044*/ 	.byte	0x00, 0xf5, 0x21, 0x00


	//----- nvinfo : EIATTR_SPARSE_MMA_MASK
	.align		4
.L_30:
        /*0048*/ 	.byte	0x03, 0x50
        /*004a*/ 	.short	0x0000


	//----- nvinfo : EIATTR_MAXREG_COUNT
	.align		4
        /*004c*/ 	.byte	0x03, 0x1b
        /*004e*/ 	.short	0x00ff


	//----- nvinfo : EIATTR_NUM_BARRIERS
	.align		4
        /*0050*/ 	.byte	0x02, 0x4c
        /*0052*/ 	.byte	0x01
	.zero		1


	//----- nvinfo : EIATTR_MERCURY_ISA_VERSION
	.align		4
        /*0054*/ 	.byte	0x03, 0x5f
        /*0056*/ 	.short	0x0101


	//----- nvinfo : EIATTR_VRC_CTA_INIT_COUNT
	.align		4
        /*0058*/ 	.byte	0x02, 0x4a
	.zero		1
	.zero		1


	//----- nvinfo : EIATTR_EXIT_INSTR_OFFSETS
	.align		4
        /*005c*/ 	.byte	0x04, 0x1c
        /*005e*/ 	.short	(.L_32 - .L_31)


	//   ....[0]....
.L_31:
        /*0060*/ 	.word	0x00000490


	//   ....[1]....
        /*0064*/ 	.word	0x00000510


	//----- nvinfo : EIATTR_CBANK_PARAM_SIZE
	.align		4
.L_32:
        /*0068*/ 	.byte	0x03, 0x19
        /*006a*/ 	.short	0x0020


	//----- nvinfo : EIATTR_PARAM_CBANK
	.align		4
        /*006c*/ 	.byte	0x04, 0x0a
        /*006e*/ 	.short	(.L_34 - .L_33)
	.align		4
.L_33:
        /*0070*/ 	.word	index@(.nv.constant0._Z17reduction_kernel1PdPKdll)
        /*0074*/ 	.short	0x0380
        /*0076*/ 	.short	0x0020


	//----- nvinfo : EIATTR_SW_WAR
	.align		4
.L_34:
        /*0078*/ 	.byte	0x04, 0x36
        /*007a*/ 	.short	(.L_36 - .L_35)
.L_35:
        /*007c*/ 	.word	0x00000008
.L_36:


//--------------------- .nv.info._Z18mat_product_kernelPdPKdS1_ll --------------------------
	.section	.nv.info._Z18mat_product_kernelPdPKdS1_ll,"",@"SHT_CUDA_INFO"
	.sectionflags	@""
	.align	4


	//----- nvinfo : EIATTR_CUDA_API_VERSION
	.align		4
        /*0000*/ 	.byte	0x04, 0x37
        /*0002*/ 	.short	(.L_38 - .L_37)
.L_37:
        /*0004*/ 	.word	0x00000082


	//----- nvinfo : EIATTR_KPARAM_INFO
	.align		4
.L_38:
        /*0008*/ 	.byte	0x04, 0x17
        /*000a*/ 	.short	(.L_40 - .L_39)
.L_39:
        /*000c*/ 	.word	0x00000000
        /*0010*/ 	.short	0x0004
        /*0012*/ 	.short	0x0020
        /*0014*/ 	.byte	0x00, 0xf0, 0x21, 0x00


	//----- nvinfo : EIATTR_KPARAM_INFO
	.align		4
.L_40:
        /*0018*/ 	.byte	0x04, 0x17
        /*001a*/ 	.short	(.L_42 - .L_41)
.L_41:
        /*001c*/ 	.word	0x00000000
        /*0020*/ 	.short	0x0003
        /*0022*/ 	.short	0x0018
        /*0024*/ 	.byte	0x00, 0xf0, 0x21, 0x00


	//----- nvinfo : EIATTR_KPARAM_INFO
	.align		4
.L_42:
        /*0028*/ 	.byte	0x04, 0x17
        /*002a*/ 	.short	(.L_44 - .L_43)
.L_43:
        /*002c*/ 	.word	0x00000000
        /*0030*/ 	.short	0x0002
        /*0032*/ 	.short	0x0010
        /*0034*/ 	.byte	0x00, 0xf5, 0x21, 0x00


	//----- nvinfo : EIATTR_KPARAM_INFO
	.align		4
.L_44:
        /*0038*/ 	.byte	0x04, 0x17
        /*003a*/ 	.short	(.L_46 - .L_45)
.L_45:
        /*003c*/ 	.word	0x00000000
        /*0040*/ 	.short	0x0001
        /*0042*/ 	.short	0x0008
        /*0044*/ 	.byte	0x00, 0xf5, 0x21, 0x00


	//----- nvinfo : EIATTR_KPARAM_INFO
	.align		4
.L_46:
        /*0048*/ 	.byte	0x04, 0x17
        /*004a*/ 	.short	(.L_48 - .L_47)
.L_47:
        /*004c*/ 	.word	0x00000000
        /*0050*/ 	.short	0x0000
        /*0052*/ 	.short	0x0000
        /*0054*/ 	.byte	0x00, 0xf5, 0x21, 0x00


	//----- nvinfo : EIATTR_SPARSE_MMA_MASK
	.align		4
.L_48:
        /*0058*/ 	.byte	0x03, 0x50
        /*005a*/ 	.short	0x0000


	//----- nvinfo : EIATTR_MAXREG_COUNT
	.align		4
        /*005c*/ 	.byte	0x03, 0x1b
        /*005e*/ 	.short	0x00ff


	//----- nvinfo : EIATTR_NUM_BARRIERS
	.align		4
        /*0060*/ 	.byte	0x02, 0x4c
        /*0062*/ 	.byte	0x01
	.zero		1


	//----- nvinfo : EIATTR_MERCURY_ISA_VERSION
	.align		4
        /*0064*/ 	.byte	0x03, 0x5f
        /*0066*/ 	.short	0x0101


	//----- nvinfo : EIATTR_VRC_CTA_INIT_COUNT
	.align		4
        /*0068*/ 	.byte	0x02, 0x4a
	.zero		1
	.zero		1


	//----- nvinfo : EIATTR_EXIT_INSTR_OFFSETS
	.align		4
        /*006c*/ 	.byte	0x04, 0x1c
        /*006e*/ 	.short	(.L_50 - .L_49)


	//   ....[0]....
.L_49:
        /*0070*/ 	.word	0x000004e0


	//   ....[1]....
        /*0074*/ 	.word	0x00000560


	//----- nvinfo : EIATTR_CBANK_PARAM_SIZE
	.align		4
.L_50:
        /*0078*/ 	.byte	0x03, 0x19
        /*007a*/ 	.short	0x0028


	//----- nvinfo : EIATTR_PARAM_CBANK
	.align		4
        /*007c*/ 	.byte	0x04, 0x0a
        /*007e*/ 	.short	(.L_52 - .L_51)
	.align		4
.L_51:
        /*0080*/ 	.word	index@(.nv.constant0._Z18mat_product_kernelPdPKdS1_ll)
        /*0084*/ 	.short	0x0380
        /*0086*/ 	.short	0x0028


	//----- nvinfo : EIATTR_SW_WAR
	.align		4
.L_52:
        /*0088*/ 	.byte	0x04, 0x36
        /*008a*/ 	.short	(.L_54 - .L_53)
.L_53:
        /*008c*/ 	.word	0x00000008
.L_54:


//--------------------- .nv.info._Z19vec_mat_mult_kernelPdPKdS1_ll --------------------------
	.section	.nv.info._Z19vec_mat_mult_kernelPdPKdS1_ll,"",@"SHT_CUDA_INFO"
	.sectionflags	@""
	.align	4


	//----- nvinfo : EIATTR_CUDA_API_VERSION
	.align		4
        /*0000*/ 	.byte	0x04, 0x37
        /*0002*/ 	.short	(.L_56 - .L_55)
.L_55:
        /*0004*/ 	.word	0x00000082


	//----- nvinfo : EIATTR_KPARAM_INFO
	.align		4
.L_56:
        /*0008*/ 	.byte	0x04, 0x17
        /*000a*/ 	.short	(.L_58 - .L_57)
.L_57:
        /*000c*/ 	.word	0x00000000
        /*0010*/ 	.short	0x0004
        /*0012*/ 	.short	0x0020
        /*0014*/ 	.byte	0x00, 0xf0, 0x21, 0x00


	//----- nvinfo : EIATTR_KPARAM_INFO
	.align		4
.L_58:
        /*0018*/ 	.byte	0x04, 0x17
        /*001a*/ 	.short	(.L_60 - .L_59)
.L_59:
        /*001c*/ 	.word	0x00000000
        /*0020*/ 	.short	0x0003
        /*0022*/ 	.short	0x0018
        /*0024*/ 	.byte	0x00, 0xf0, 0x21, 0x00


	//----- nvinfo : EIATTR_KPARAM_INFO
	.align		4
.L_60:
        /*0028*/ 	.byte	0x04, 0x17
        /*002a*/ 	.short	(.L_62 - .L_61)
.L_61:
        /*002c*/ 	.word	0x00000000
        /*0030*/ 	.short	0x0002
        /*0032*/ 	.short	0x0010
        /*0034*/ 	.byte	0x00, 0xf5, 0x21, 0x00


	//----- nvinfo : EIATTR_KPARAM_INFO
	.align		4
.L_62:
        /*0038*/ 	.byte	0x04, 0x17
        /*003a*/ 	.short	(.L_64 - .L_63)
.L_63:
        /*003c*/ 	.word	0x00000000
        /*0040*/ 	.short	0x0001
        /*0042*/ 	.short	0x0008
        /*0044*/ 	.byte	0x00, 0xf5, 0x21, 0x00


	//----- nvinfo : EIATTR_KPARAM_INFO
	.align		4
.L_64:
        /*0048*/ 	.byte	0x04, 0x17
        /*004a*/ 	.short	(.L_66 - .L_65)
.L_65:
        /*004c*/ 	.word	0x00000000
        /*0050*/ 	.short	0x0000
        /*0052*/ 	.short	0x0000
        /*0054*/ 	.byte	0x00, 0xf5, 0x21, 0x00


	//----- nvinfo : EIATTR_SPARSE_MMA_MASK
	.align		4
.L_66:
        /*0058*/ 	.byte	0x03, 0x50
        /*005a*/ 	.short	0x0000


	//----- nvinfo : EIATTR_MAXREG_COUNT
	.align		4
        /*005c*/ 	.byte	0x03, 0x1b
        /*005e*/ 	.short	0x00ff


	//----- nvinfo : EIATTR_EXTERNS
	.align		4
        /*0060*/ 	.byte	0x04, 0x0f
        /*0062*/ 	.short	(.L_68 - .L_67)


	//   ....[0]....
	.align		4
.L_67:
        /*0064*/ 	.word	index@(vprintf)


	//----- nvinfo : EIATTR_MERCURY_ISA_VERSION
	.align		4
.L_68:
        /*0068*/ 	.byte	0x03, 0x5f
        /*006a*/ 	.short	0x0101


	//----- nvinfo : EIATTR_VRC_CTA_INIT_COUNT
	.align		4
        /*006c*/ 	.byte	0x02, 0x4a
	.zero		1
	.zero		1


	//----- nvinfo : EIATTR_SYSCALL_OFFSETS
	.align		4
        /*0070*/ 	.byte	0x04, 0x46
        /*0072*/ 	.short	(.L_70 - .L_69)


	//   ....[0]....
.L_69:
        /*0074*/ 	.word	0x00000130


	//----- nvinfo : EIATTR_EXIT_INSTR_OFFSETS
	.align		4
.L_70:
        /*0078*/ 	.byte	0x04, 0x1c
        /*007a*/ 	.short	(.L_72 - .L_71)


	//   ....[0]....
.L_71:
        /*007c*/ 	.word	0x00000200


	//   ....[1]....
        /*0080*/ 	.word	0x00000610


	//----- nvinfo : EIATTR_CRS_STACK_SIZE
	.align		4
.L_72:
        /*0084*/ 	.byte	0x04, 0x1e
        /*0086*/ 	.short	(.L_74 - .L_73)
.L_73:
        /*0088*/ 	.word	0x00000000


	//----- nvinfo : EIATTR_CBANK_PARAM_SIZE
	.align		4
.L_74:
        /*008c*/ 	.byte	0x03, 0x19
        /*008e*/ 	.short	0x0028


	//----- nvinfo : EIATTR_PARAM_CBANK
	.align		4
        /*0090*/ 	.byte	0x04, 0x0a
        /*0092*/ 	.short	(.L_76 - .L_75)
	.align		4
.L_75:
        /*0094*/ 	.word	index@(.nv.constant0._Z19vec_mat_mult_kernelPdPKdS1_ll)
        /*0098*/ 	.short	0x0380
        /*009a*/ 	.short	0x0028


	//----- nvinfo : EIATTR_SW_WAR
	.align		4
.L_76:
        /*009c*/ 	.byte	0x04, 0x36
        /*009e*/ 	.short	(.L_78 - .L_77)
.L_77:
        /*00a0*/ 	.word	0x00000008
.L_78:


//--------------------- .nv.callgraph             --------------------------
	.section	.nv.callgraph,"",@"SHT_CUDA_CALLGRAPH"
	.align	4
	.sectionentsize	8
	.align		4
        /*0000*/ 	.word	0x00000000
	.align		4
        /*0004*/ 	.word	0xffffffff
	.align		4
        /*0008*/ 	.word	index@(_Z19vec_mat_mult_kernelPdPKdS1_ll)
	.align		4
        /*000c*/ 	.word	index@(vprintf)
	.align		4
        /*0010*/ 	.word	0x00000000
	.align		4
        /*0014*/ 	.word	0xfffffffe
	.align		4
        /*0018*/ 	.word	0x00000000
	.align		4
        /*001c*/ 	.word	0xfffffffd
	.align		4
        /*0020*/ 	.word	0x00000000
	.align		4
        /*0024*/ 	.word	0xfffffffc


//--------------------- .nv.constant4             --------------------------
	.section	.nv.constant4,"a",@progbits
	.align	8
	.align		8
.nv.constant4:
        /*0000*/ 	.dword	$str
	.align		8
        /*0008*/ 	.dword	vprintf


//--------------------- .text._Z17reduction_kernel1PdPKdll --------------------------
	.section	.text._Z17reduction_kernel1PdPKdll,"ax",@progbits
	.align	128
        .global         _Z17reduction_kernel1PdPKdll
        .type           _Z17reduction_kernel1PdPKdll,@function
        .size           _Z17reduction_kernel1PdPKdll,(.L_x_13 - _Z17reduction_kernel1PdPKdll)
        .other          _Z17reduction_kernel1PdPKdll,@"STO_CUDA_ENTRY STV_DEFAULT"
_Z17reduction_kernel1PdPKdll:
.text._Z17reduction_kernel1PdPKdll:
[----:B------:R-:W-:Y:S08]  /*0000*/  LDC R1, c[0x0][0x37c] ;  /* 0x0000df00ff017b82 */ /* 0x000ff00000000800 */
[----:B------:R-:W0:Y:S01]  /*0010*/  LDC.64 R4, c[0x0][0x390] ;  /* 0x0000e400ff047b82 */ /* 0x000e220000000a00 */
[----:B------:R-:W1:Y:S01]  /*0020*/  S2R R3, SR_TID.X ;  /* 0x0000000000037919 */ /* 0x000e620000002100 */
[----:B------:R-:W1:Y:S01]  /*0030*/  LDCU UR6, c[0x0][0x360] ;  /* 0x00006c00ff0677ac */ /* 0x000e620008000800 */
[----:B------:R-:W2:Y:S01]  /*0040*/  LDCU.64 UR8, c[0x0][0x358] ;  /* 0x00006b00ff0877ac */ /* 0x000ea20008000a00 */
[----:B0-----:R-:W-:-:S05]  /*0050*/  IADD3 R0, P0, PT, R4, 0x3ff, RZ ;  /* 0x000003ff04007810 */ /* 0x001fca0007f1e0ff */
[----:B------:R-:W-:-:S05]  /*0060*/  IMAD.X R9, RZ, RZ, R5, P0 ;  /* 0x000000ffff097224 */ /* 0x000fca00000e0605 */
[----:B------:R-:W-:-:S04]  /*0070*/  SHF.R.S32.HI R9, RZ, 0x1f, R9 ;  /* 0x0000001fff097819 */ /* 0x000fc80000011409 */
[----:B------:R-:W-:Y:S02]  /*0080*/  LEA.HI R9, R9, R0, RZ, 0xa ;  /* 0x0000000009097211 */ /* 0x000fe400078f50ff */
[----:B------:R-:W1:Y:S02]  /*0090*/  S2R R0, SR_CTAID.X ;  /* 0x0000000000007919 */ /* 0x000e640000002500 */
[----:B------:R-:W-:-:S04]  /*00a0*/  LOP3.LUT R9, R9, 0xfffffc00, RZ, 0xc0, !PT ;  /* 0xfffffc0009097812 */ /* 0x000fc800078ec0ff */
[----:B------:R-:W-:-:S04]  /*00b0*/  IABS R11, R9 ;  /* 0x00000009000b7213 */ /* 0x000fc80000000000 */
[----:B------:R-:W0:Y:S08]  /*00c0*/  I2F.RP R8, R11 ;  /* 0x0000000b00087306 */ /* 0x000e300000209400 */
[----:B0-----:R-:W0:Y:S01]  /*00d0*/  MUFU.RCP R8, R8 ;  /* 0x0000000800087308 */ /* 0x001e220000001000 */
[----:B-1----:R-:W-:Y:S02]  /*00e0*/  IMAD R2, R0, UR6, R3 ;  /* 0x0000000600027c24 */ /* 0x002fe4000f8e0203 */
[----:B0-----:R-:W-:-:S03]  /*00f0*/  VIADD R6, R8, 0xffffffe ;  /* 0x0ffffffe08067836 */ /* 0x001fc60000000000 */
[----:B------:R-:W-:Y:S02]  /*0100*/  IABS R8, R2 ;  /* 0x0000000200087213 */ /* 0x000fe40000000000 */
[----:B------:R0:W1:Y:S02]  /*0110*/  F2I.FTZ.U32.TRUNC.NTZ R7, R6 ;  /* 0x0000000600077305 */ /* 0x000064000021f000 */
[----:B0-----:R-:W-:Y:S02]  /*0120*/  IMAD.MOV.U32 R6, RZ, RZ, RZ ;  /* 0x000000ffff067224 */ /* 0x001fe400078e00ff */
[----:B-1----:R-:W-:-:S04]  /*0130*/  IMAD.MOV R10, RZ, RZ, -R7 ;  /* 0x000000ffff0a7224 */ /* 0x002fc800078e0a07 */
[----:B------:R-:W-:Y:S01]  /*0140*/  IMAD R13, R10, R11, RZ ;  /* 0x0000000b0a0d7224 */ /* 0x000fe200078e02ff */
[----:B------:R-:W-:-:S03]  /*0150*/  IABS R10, R9 ;  /* 0x00000009000a7213 */ /* 0x000fc60000000000 */
[----:B------:R-:W-:-:S04]  /*0160*/  IMAD.HI.U32 R7, R7, R13, R6 ;  /* 0x0000000d07077227 */ /* 0x000fc800078e0006 */
[----:B------:R-:W-:Y:S02]  /*0170*/  IMAD.MOV R6, RZ, RZ, -R10 ;  /* 0x000000ffff067224 */ /* 0x000fe400078e0a0a */
[----:B------:R-:W-:-:S04]  /*0180*/  IMAD.HI.U32 R7, R7, R8, RZ ;  /* 0x0000000807077227 */ /* 0x000fc800078e00ff */
[----:B------:R-:W-:-:S05]  /*0190*/  IMAD R6, R7, R6, R8 ;  /* 0x0000000607067224 */ /* 0x000fca00078e0208 */
[----:B------:R-:W-:-:S13]  /*01a0*/  ISETP.GT.U32.AND P2, PT, R11, R6, PT ;  /* 0x000000060b00720c */ /* 0x000fda0003f44070 */
[----:B------:R-:W-:Y:S02]  /*01b0*/  @!P2 IMAD.IADD R6, R6, 0x1, -R11 ;  /* 0x000000010606a824 */ /* 0x000fe400078e0a0b */
[----:B------:R-:W-:Y:S01]  /*01c0*/  @!P2 VIADD R7, R7, 0x1 ;  /* 0x000000010707a836 */ /* 0x000fe20000000000 */
[----:B------:R-:W-:Y:S02]  /*01d0*/  ISETP.NE.AND P2, PT, R9, RZ, PT ;  /* 0x000000ff0900720c */ /* 0x000fe40003f45270 */
[----:B------:R-:W-:Y:S02]  /*01e0*/  ISETP.GE.U32.AND P0, PT, R6, R11, PT ;  /* 0x0000000b0600720c */ /* 0x000fe40003f06070 */
[----:B------:R-:W-:-:S04]  /*01f0*/  LOP3.LUT R6, R2, R9, RZ, 0x3c, !PT ;  /* 0x0000000902067212 */ /* 0x000fc800078e3cff */
[----:B------:R-:W-:-:S07]  /*0200*/  ISETP.GE.AND P1, PT, R6, RZ, PT ;  /* 0x000000ff0600720c */ /* 0x000fce0003f26270 */
[----:B------:R-:W-:-:S04]  /*0210*/  @P0 VIADD R7, R7, 0x1 ;  /* 0x0000000107070836 */ /* 0x000fc80000000000 */
[----:B------:R-:W-:-:S04]  /*0220*/  IMAD.MOV.U32 R13, RZ, RZ, R7 ;  /* 0x000000ffff0d7224 */ /* 0x000fc800078e0007 */
[----:B------:R-:W-:Y:S01]  /*0230*/  @!P1 IMAD.MOV R13, RZ, RZ, -R13 ;  /* 0x000000ffff0d9224 */ /* 0x000fe200078e0a0d */
[----:B------:R-:W-:-:S05]  /*0240*/  @!P2 LOP3.LUT R13, RZ, R9, RZ, 0x33, !PT ;  /* 0x00000009ff0da212 */ /* 0x000fca00078e33ff */
[----:B------:R-:W-:-:S04]  /*0250*/  IMAD.MOV R6, RZ, RZ, -R13 ;  /* 0x000000ffff067224 */ /* 0x000fc800078e0a0d */
[----:B------:R-:W-:-:S05]  /*0260*/  IMAD R6, R9, R6, R2 ;  /* 0x0000000609067224 */ /* 0x000fca00078e0202 */
[----:B------:R-:W-:Y:S02]  /*0270*/  ISETP.GE.U32.AND P0, PT, R6, R4, PT ;  /* 0x000000040600720c */ /* 0x000fe40003f06070 */
[----:B------:R-:W-:-:S04]  /*0280*/  SHF.R.S32.HI R7, RZ, 0x1f, R6 ;  /* 0x0000001fff077819 */ /* 0x000fc80000011406 */
[----:B------:R-:W-:-:S13]  /*0290*/  ISETP.GE.AND.EX P0, PT, R7, R5, PT, P0 ;  /* 0x000000050700720c */ /* 0x000fda0003f06300 */
[----:B------:R-:W0:Y:S01]  /*02a0*/  @!P0 LDC.64 R10, c[0x0][0x388] ;  /* 0x0000e200ff0a8b82 */ /* 0x000e220000000a00 */
[----:B------:R-:W-:Y:S01]  /*02b0*/  @!P0 SHF.R.S32.HI R9, RZ, 0x1f, R13 ;  /* 0x0000001fff098819 */ /* 0x000fe2000001140d */
[----:B------:R-:W-:-:S04]  /*02c0*/  @!P0 IMAD.WIDE.U32 R6, R13, R4, R6 ;  /* 0x000000040d068225 */ /* 0x000fc800078e0006 */
[----:B------:R-:W-:-:S04]  /*02d0*/  @!P0 IMAD R2, R9, R4, RZ ;  /* 0x0000000409028224 */ /* 0x000fc800078e02ff */
[----:B------:R-:W-:-:S04]  /*02e0*/  @!P0 IMAD R5, R13, R5, R2 ;  /* 0x000000050d058224 */ /* 0x000fc800078e0202 */
[----:B------:R-:W-:Y:S01]  /*02f0*/  @!P0 IMAD.IADD R2, R7, 0x1, R5 ;  /* 0x0000000107028824 */ /* 0x000fe200078e0205 */
[----:B0-----:R-:W-:-:S04]  /*0300*/  @!P0 LEA R4, P1, R6, R10, 0x3 ;  /* 0x0000000a06048211 */ /* 0x001fc800078218ff */
[----:B------:R-:W-:-:S06]  /*0310*/  @!P0 LEA.HI.X R5, R6, R11, R2, 0x3, P1 ;  /* 0x0000000b06058211 */ /* 0x000fcc00008f1c02 */
[----:B--2---:R-:W2:Y:S01]  /*0320*/  @!P0 LDG.E.64 R4, desc[UR8][R4.64] ;  /* 0x0000000804048981 */ /* 0x004ea2000c1e1b00 */
[----:B------:R-:W0:Y:S01]  /*0330*/  S2UR UR5, SR_CgaCtaId ;  /* 0x00000000000579c3 */ /* 0x000e220000008800 */
[----:B------:R-:W-:Y:S01]  /*0340*/  IMAD.U32 R2, RZ, RZ, UR6 ;  /* 0x00000006ff027e24 */ /* 0x000fe2000f8e00ff */
[----:B------:R-:W-:Y:S01]  /*0350*/  UMOV UR4, 0x400 ;  /* 0x0000040000047882 */ /* 0x000fe20000000000 */
[----:B------:R-:W-:-:S03]  /*0360*/  ISETP.NE.AND P1, PT, R3, RZ, PT ;  /* 0x000000ff0300720c */ /* 0x000fc60003f25270 */
[----:B------:R-:W-:Y:S01]  /*0370*/  ISETP.GE.U32.AND P2, PT, R2, 0x2, PT ;  /* 0x000000020200780c */ /* 0x000fe20003f46070 */
[----:B0-----:R-:W-:-:S06]  /*0380*/  ULEA UR4, UR5, UR4, 0x18 ;  /* 0x0000000405047291 */ /* 0x001fcc000f8ec0ff */
[----:B------:R-:W-:-:S05]  /*0390*/  LEA R9, R3, UR4, 0x3 ;  /* 0x0000000403097c11 */ /* 0x000fca000f8e18ff */
[----:B--2---:R0:W-:Y:S04]  /*03a0*/  @!P0 STS.64 [R9], R4 ;  /* 0x0000000409008388 */ /* 0x0041e80000000a00 */
[----:B------:R0:W-:Y:S01]  /*03b0*/  @P0 STS.64 [R9], RZ ;  /* 0x000000ff09000388 */ /* 0x0001e20000000a00 */
[----:B------:R-:W-:Y:S06]  /*03c0*/  BAR.SYNC.DEFER_BLOCKING 0x0 ;  /* 0x0000000000007b1d */ /* 0x000fec0000010000 */
[----:B------:R-:W-:Y:S05]  /*03d0*/  @!P2 BRA `(.L_x_0) ;  /* 0x00000000002ca947 */ /* 0x000fea0003800000 */
.L_x_1:
[----:B------:R-:W-:-:S04]  /*03e0*/  SHF.R.U32.HI R10, RZ, 0x1, R2 ;  /* 0x00000001ff0a7819 */ /* 0x000fc80000011602 */
[----:B------:R-:W-:-:S13]  /*03f0*/  ISETP.GE.U32.AND P0, PT, R3, R10, PT ;  /* 0x0000000a0300720c */ /* 0x000fda0003f06070 */
[----:B------:R-:W-:Y:S01]  /*0400*/  @!P0 IMAD R8, R10, 0x8, R9 ;  /* 0x000000080a088824 */ /* 0x000fe200078e0209 */
[----:B------:R-:W-:Y:S04]  /*0410*/  @!P0 LDS.64 R6, [R9] ;  /* 0x0000000009068984 */ /* 0x000fe80000000a00 */
[----:B0-----:R-:W0:Y:S02]  /*0420*/  @!P0 LDS.64 R4, [R8] ;  /* 0x0000000008048984 */ /* 0x001e240000000a00 */
[----:B0-----:R-:W-:-:S07]  /*0430*/  @!P0 DADD R4, R4, R6 ;  /* 0x0000000004048229 */ /* 0x001fce0000000006 */
[----:B------:R1:W-:Y:S01]  /*0440*/  @!P0 STS.64 [R9], R4 ;  /* 0x0000000409008388 */ /* 0x0003e20000000a00 */
[----:B------:R-:W-:Y:S01]  /*0450*/  BAR.SYNC.DEFER_BLOCKING 0x0 ;  /* 0x0000000000007b1d */ /* 0x000fe20000010000 */
[----:B------:R-:W-:Y:S01]  /*0460*/  ISETP.GT.U32.AND P0, PT, R2, 0x3, PT ;  /* 0x000000030200780c */ /* 0x000fe20003f04070 */
[----:B------:R-:W-:-:S12]  /*0470*/  IMAD.MOV.U32 R2, RZ, RZ, R10 ;  /* 0x000000ffff027224 */ /* 0x000fd800078e000a */
[----:B-1----:R-:W-:Y:S05]  /*0480*/  @P0 BRA `(.L_x_1) ;  /* 0xfffffffc00d40947 */ /* 0x002fea000383ffff */
.L_x_0:
[----:B------:R-:W-:Y:S05]  /*0490*/  @P1 EXIT ;  /* 0x000000000000194d */ /* 0x000fea0003800000 */
[----:B------:R-:W1:Y:S01]  /*04a0*/  S2UR UR5, SR_CgaCtaId ;  /* 0x00000000000579c3 */ /* 0x000e620000008800 */
[----:B------:R-:W-:-:S07]  /*04b0*/  UMOV UR4, 0x400 ;  /* 0x0000040000047882 */ /* 0x000fce0000000000 */
[----:B0-----:R-:W0:Y:S01]  /*04c0*/  LDC.64 R4, c[0x0][0x380] ;  /* 0x0000e000ff047b82 */ /* 0x001e220000000a00 */
[----:B-1----:R-:W-:Y:S01]  /*04d0*/  ULEA UR4, UR5, UR4, 0x18 ;  /* 0x0000000405047291 */ /* 0x002fe2000f8ec0ff */
[----:B0-----:R-:W-:-:S08]  /*04e0*/  IMAD.WIDE.U32 R4, R0, 0x8, R4 ;  /* 0x0000000800047825 */ /* 0x001fd000078e0004 */
[----:B------:R-:W0:Y:S04]  /*04f0*/  LDS.64 R2, [UR4] ;  /* 0x00000004ff027984 */ /* 0x000e280008000a00 */
[----:B0-----:R-:W-:Y:S01]  /*0500*/  STG.E.64 desc[UR8][R4.64], R2 ;  /* 0x0000000204007986 */ /* 0x001fe2000c101b08 */
[----:B------:R-:W-:Y:S05]  /*0510*/  EXIT ;  /* 0x000000000000794d */ /* 0x000fea0003800000 */
.L_x_2:
[----:B------:R-:W-:-:S00]  /*0520*/  BRA `(.L_x_2) ;  /* 0xfffffffc00fc7947 */ /* 0x000fc0000383ffff */
[----:B------:R-:W-:-:S00]  /*0530*/  NOP ;  /* 0x0000000000007918 */ /* 0x000fc00000000000 */
        /* <DEDUP_REMOVED lines=12> */
.L_x_13:


//--------------------- .text._Z18mat_product_kernelPdPKdS1_ll --------------------------
	.section	.text._Z18mat_product_kernelPdPKdS1_ll,"ax",@progbits
	.align	128
        .global         _Z18mat_product_kernelPdPKdS1_ll
        .type           _Z18mat_product_kernelPdPKdS1_ll,@function
        .size           _Z18mat_product_kernelPdPKdS1_ll,(.L_x_14 - _Z18mat_product_kernelPdPKdS1_ll)
        .other          _Z18mat_product_kernelPdPKdS1_ll,@"STO_CUDA_ENTRY STV_DEFAULT"
_Z18mat_product_kernelPdPKdS1_ll:
.text._Z18mat_product_kernelPdPKdS1_ll:
        /* <DEDUP_REMOVED lines=43> */
[----:B------:R-:W-:-:S05]  /*02b0*/  @!P0 SHF.R.S32.HI R7, RZ, 0x1f, R15 ;  /* 0x0000001fff078819 */ /* 0x000fca000001140f */
[-C--:B------:R-:W-:Y:S02]  /*02c0*/  @!P0 IMAD R2, R7, R4.reuse, RZ ;  /* 0x0000000407028224 */ /* 0x080fe400078e02ff */
[----:B------:R-:W1:Y:S01]  /*02d0*/  @!P0 LDC.64 R10, c[0x0][0x388] ;  /* 0x0000e200ff0a8b82 */ /* 0x000e620000000a00 */
[----:B------:R-:W-:-:S04]  /*02e0*/  @!P0 IMAD.WIDE.U32 R6, R15, R4, R8 ;  /* 0x000000040f068225 */ /* 0x000fc800078e0008 */
[----:B------:R-:W-:-:S04]  /*02f0*/  @!P0 IMAD R5, R15, R5, R2 ;  /* 0x000000050f058224 */ /* 0x000fc800078e0202 */
[----:B------:R-:W-:Y:S01]  /*0300*/  @!P0 IMAD.IADD R2, R7, 0x1, R5 ;  /* 0x0000000107028824 */ /* 0x000fe200078e0205 */
[----:B0-----:R-:W-:-:S04]  /*0310*/  @!P0 LEA R12, P2, R8, R12, 0x3 ;  /* 0x0000000c080c8211 */ /* 0x001fc800078418ff */
[----:B------:R-:W-:Y:S02]  /*0320*/  @!P0 LEA.HI.X R13, R8, R13, R9, 0x3, P2 ;  /* 0x0000000d080d8211 */ /* 0x000fe400010f1c09 */
[----:B-1----:R-:W-:-:S03]  /*0330*/  @!P0 LEA R10, P1, R6, R10, 0x3 ;  /* 0x0000000a060a8211 */ /* 0x002fc600078218ff */
[----:B--2---:R-:W2:Y:S01]  /*0340*/  @!P0 LDG.E.64 R8, desc[UR8][R12.64] ;  /* 0x000000080c088981 */ /* 0x004ea2000c1e1b00 */
[----:B------:R-:W-:-:S05]  /*0350*/  @!P0 LEA.HI.X R11, R6, R11, R2, 0x3, P1 ;  /* 0x0000000b060b8211 */ /* 0x000fca00008f1c02 */
[----:B------:R-:W2:Y:S01]  /*0360*/  @!P0 LDG.E.64 R6, desc[UR8][R10.64] ;  /* 0x000000080a068981 */ /* 0x000ea2000c1e1b00 */
[----:B------:R-:W0:Y:S01]  /*0370*/  S2UR UR5, SR_CgaCtaId ;  /* 0x00000000000579c3 */ /* 0x000e220000008800 */
[----:B------:R-:W-:Y:S01]  /*0380*/  IMAD.U32 R2, RZ, RZ, UR6 ;  /* 0x00000006ff027e24 */ /* 0x000fe2000f8e00ff */
[----:B------:R-:W-:Y:S01]  /*0390*/  UMOV UR4, 0x400 ;  /* 0x0000040000047882 */ /* 0x000fe20000000000 */
[----:B------:R-:W-:-:S03]  /*03a0*/  CS2R R4, SRZ ;  /* 0x0000000000047805 */ /* 0x000fc6000001ff00 */
[----:B------:R-:W-:Y:S01]  /*03b0*/  ISETP.GE.U32.AND P1, PT, R2, 0x2, PT ;  /* 0x000000020200780c */ /* 0x000fe20003f26070 */
[----:B0-----:R-:W-:Y:S01]  /*03c0*/  ULEA UR4, UR5, UR4, 0x18 ;  /* 0x0000000405047291 */ /* 0x001fe2000f8ec0ff */
[----:B--2---:R-:W-:-:S05]  /*03d0*/  @!P0 DMUL R4, R6, R8 ;  /* 0x0000000806048228 */ /* 0x004fca0000000000 */
[----:B------:R-:W-:-:S05]  /*03e0*/  LEA R9, R3, UR4, 0x3 ;  /* 0x0000000403097c11 */ /* 0x000fca000f8e18ff */
[----:B------:R0:W-:Y:S01]  /*03f0*/  STS.64 [R9], R4 ;  /* 0x0000000409007388 */ /* 0x0001e20000000a00 */
[----:B------:R-:W-:Y:S01]  /*0400*/  BAR.SYNC.DEFER_BLOCKING 0x0 ;  /* 0x0000000000007b1d */ /* 0x000fe20000010000 */
[----:B------:R-:W-:-:S05]  /*0410*/  ISETP.NE.AND P0, PT, R3, RZ, PT ;  /* 0x000000ff0300720c */ /* 0x000fca0003f05270 */
[----:B------:R-:W-:Y:S08]  /*0420*/  @!P1 BRA `(.L_x_3) ;  /* 0x00000000002c9947 */ /* 0x000ff00003800000 */
.L_x_4:
        /* <DEDUP_REMOVED lines=11> */
.L_x_3:
        /* <DEDUP_REMOVED lines=9> */
.L_x_5:
        /* <DEDUP_REMOVED lines=9> */
.L_x_14:


//--------------------- .text._Z19vec_mat_mult_kernelPdPKdS1_ll --------------------------
	.section	.text._Z19vec_mat_mult_kernelPdPKdS1_ll,"ax",@progbits
	.align	128
        .global         _Z19vec_mat_mult_kernelPdPKdS1_ll
        .type           _Z19vec_mat_mult_kernelPdPKdS1_ll,@function
        .size           _Z19vec_mat_mult_kernelPdPKdS1_ll,(.L_x_12 - _Z19vec_mat_mult_kernelPdPKdS1_ll)
        .other          _Z19vec_mat_mult_kernelPdPKdS1_ll,@"STO_CUDA_ENTRY STV_DEFAULT"
_Z19vec_mat_mult_kernelPdPKdS1_ll:
.text._Z19vec_mat_mult_kernelPdPKdS1_ll:
[----:B------:R-:W0:Y:S01]  /*0000*/  LDC R1, c[0x0][0x37c] ;  /* 0x0000df00ff017b82 */ /* 0x000e220000000800 */
[----:B------:R-:W1:Y:S01]  /*0010*/  S2R R18, SR_TID.X ;  /* 0x0000000000127919 */ /* 0x000e620000002100 */
[----:B------:R-:W2:Y:S01]  /*0020*/  LDCU UR4, c[0x0][0x2f8] ;  /* 0x00005f00ff0477ac */ /* 0x000ea20008000800 */
[----:B0-----:R-:W-:Y:S01]  /*0030*/  VIADD R1, R1, 0xfffffff8 ;  /* 0xfffffff801017836 */ /* 0x001fe20000000000 */
[----:B------:R-:W-:Y:S01]  /*0040*/  BSSY.RECONVERGENT B6, `(.L_x_6) ;  /* 0x0000010000067945 */ /* 0x000fe20003800200 */
[----:B------:R-:W0:Y:S01]  /*0050*/  S2R R17, SR_CTAID.X ;  /* 0x0000000000117919 */ /* 0x000e220000002500 */
[----:B------:R-:W3:Y:S02]  /*0060*/  LDCU UR5, c[0x0][0x2fc] ;  /* 0x00005f80ff0577ac */ /* 0x000ee40008000800 */
[----:B--2---:R-:W-:-:S05]  /*0070*/  IADD3 R6, P1, PT, R1, UR4, RZ ;  /* 0x0000000401067c10 */ /* 0x004fca000ff3e0ff */
[----:B---3--:R-:W-:Y:S01]  /*0080*/  IMAD.X R7, RZ, RZ, UR5, P1 ;  /* 0x00000005ff077e24 */ /* 0x008fe200088e06ff */
[----:B-1----:R-:W-:-:S13]  /*0090*/  ISETP.NE.AND P0, PT, R18, 0x1, PT ;  /* 0x000000011200780c */ /* 0x002fda0003f05270 */
[----:B0-----:R-:W-:Y:S05]  /*00a0*/  @P0 BRA `(.L_x_7) ;  /* 0x0000000000240947 */ /* 0x001fea0003800000 */
[----:B------:R-:W-:Y:S01]  /*00b0*/  IMAD.MOV.U32 R16, RZ, RZ, 0x1 ;  /* 0x00000001ff107424 */ /* 0x000fe200078e00ff */
[----:B------:R-:W-:Y:S01]  /*00c0*/  MOV R0, 0x8 ;  /* 0x0000000800007802 */ /* 0x000fe20000000f00 */
[----:B------:R-:W0:Y:S03]  /*00d0*/  LDCU.64 UR4, c[0x4][URZ] ;  /* 0x01000000ff0477ac */ /* 0x000e260008000a00 */
[----:B------:R1:W-:Y:S01]  /*00e0*/  STL.64 [R1], R16 ;  /* 0x0000001001007387 */ /* 0x0003e20000100a00 */
[----:B------:R1:W2:Y:S01]  /*00f0*/  LDC.64 R2, c[0x4][R0] ;  /* 0x0100000000027b82 */ /* 0x0002a20000000a00 */
[----:B0-----:R-:W-:Y:S02]  /*0100*/  IMAD.U32 R4, RZ, RZ, UR4 ;  /* 0x00000004ff047e24 */ /* 0x001fe4000f8e00ff */
[----:B-1----:R-:W-:-:S07]  /*0110*/  IMAD.U32 R5, RZ, RZ, UR5 ;  /* 0x00000005ff057e24 */ /* 0x002fce000f8e00ff */
[----:B------:R-:W-:-:S07]  /*0120*/  LEPC R20, `(.L_x_7) ;  /* 0x000000001014794e */ /* 0x000fce0000000000 */
[----:B--2---:R-:W-:Y:S05]  /*0130*/  CALL.ABS.NOINC R2 ;  /* 0x0000000002007343 */ /* 0x004fea0003c00000 */
.L_x_7:
[----:B------:R-:W-:Y:S05]  /*0140*/  BSYNC.RECONVERGENT B6 ;  /* 0x0000000000067941 */ /* 0x000fea0003800200 */
.L_x_6:
[----:B------:R-:W0:Y:S01]  /*0150*/  LDC.64 R6, c[0x0][0x398] ;  /* 0x0000e600ff067b82 */ /* 0x000e220000000a00 */
[----:B------:R-:W0:Y:S01]  /*0160*/  LDCU.64 UR6, c[0x0][0x3a0] ;  /* 0x00007400ff0677ac */ /* 0x000e220008000a00 */
[----:B------:R-:W1:Y:S02]  /*0170*/  LDCU UR4, c[0x0][0x360] ;  /* 0x00006c00ff0477ac */ /* 0x000e640008000800 */
[----:B-1----:R-:W-:Y:S02]  /*0180*/  IMAD R4, R17, UR4, R18 ;  /* 0x0000000411047c24 */ /* 0x002fe4000f8e0212 */
[C---:B0-----:R-:W-:Y:S02]  /*0190*/  IMAD R0, R6.reuse, UR7, RZ ;  /* 0x0000000706007c24 */ /* 0x041fe4000f8e02ff */
[----:B------:R-:W-:Y:S01]  /*01a0*/  IMAD.WIDE.U32 R2, R6, UR6, RZ ;  /* 0x0000000606027c25 */ /* 0x000fe2000f8e00ff */
[----:B------:R-:W-:-:S03]  /*01b0*/  SHF.R.S32.HI R5, RZ, 0x1f, R4 ;  /* 0x0000001fff057819 */ /* 0x000fc60000011404 */
[----:B------:R-:W-:Y:S01]  /*01c0*/  IMAD R9, R7, UR6, R0 ;  /* 0x0000000607097c24 */ /* 0x000fe2000f8e0200 */
[----:B------:R-:W-:-:S03]  /*01d0*/  ISETP.GT.U32.AND P0, PT, R2, R4, PT ;  /* 0x000000040200720c */ /* 0x000fc60003f04070 */
[----:B------:R-:W-:-:S05]  /*01e0*/  IMAD.IADD R3, R3, 0x1, R9 ;  /* 0x0000000103037824 */ /* 0x000fca00078e0209 */
[----:B------:R-:W-:-:S13]  /*01f0*/  ISETP.GT.AND.EX P0, PT, R3, R5, PT, P0 ;  /* 0x000000050300720c */ /* 0x000fda0003f04300 */
[----:B------:R-:W-:Y:S05]  /*0200*/  @!P0 EXIT ;  /* 0x000000000000894d */ /* 0x000fea0003800000 */
[----:B------:R-:W0:Y:S01]  /*0210*/  LDC.64 R10, c[0x0][0x358] ;  /* 0x0000d600ff0a7b82 */ /* 0x000e220000000a00 */
[----:B------:R-:W1:Y:S01]  /*0220*/  LDCU.64 UR4, c[0x0][0x388] ;  /* 0x00007100ff0477ac */ /* 0x000e620008000a00 */
[----:B------:R-:W-:Y:S02]  /*0230*/  LOP3.LUT R7, R5, R7, RZ, 0xfc, !PT ;  /* 0x0000000705077212 */ /* 0x000fe400078efcff */
[----:B-1----:R-:W-:-:S04]  /*0240*/  LEA R2, P0, R4, UR4, 0x3 ;  /* 0x0000000404027c11 */ /* 0x002fc8000f8018ff */
[----:B------:R-:W-:Y:S02]  /*0250*/  LEA.HI.X R3, R4, UR5, R5, 0x3, P0 ;  /* 0x0000000504037c11 */ /* 0x000fe400080f1c05 */
[----:B0-----:R-:W-:Y:S02]  /*0260*/  R2UR UR6, R10 ;  /* 0x000000000a0672ca */ /* 0x001fe400000e0000 */
[----:B------:R-:W-:Y:S02]  /*0270*/  R2UR UR7, R11 ;  /* 0x000000000b0772ca */ /* 0x000fe400000e0000 */
[----:B------:R-:W-:Y:S01]  /*0280*/  ISETP.NE.U32.AND P0, PT, R7, RZ, PT ;  /* 0x000000ff0700720c */ /* 0x000fe20003f05070 */
[----:B------:R-:W-:Y:S10]  /*0290*/  BSSY.RECONVERGENT B0, `(.L_x_8) ;  /* 0x0000027000007945 */ /* 0x000ff40003800200 */
[----:B------:R-:W5:Y:S02]  /*02a0*/  LDG.E.64 R2, desc[UR6][R2.64] ;  /* 0x0000000602027981 */ /* 0x000f64000c1e1b00 */
[----:B------:R-:W-:Y:S05]  /*02b0*/  @P0 BRA `(.L_x_9) ;  /* 0x0000000000600947 */ /* 0x000fea0003800000 */
[----:B------:R-:W0:Y:S01]  /*02c0*/  I2F.U32.RP R0, R6 ;  /* 0x0000000600007306 */ /* 0x000e220000209000 */
[----:B------:R-:W-:Y:S01]  /*02d0*/  ISETP.NE.U32.AND P2, PT, R6, RZ, PT ;  /* 0x000000ff0600720c */ /* 0x000fe20003f45070 */
[----:B------:R-:W-:-:S06]  /*02e0*/  IMAD.MOV.U32 R7, RZ, RZ, RZ ;  /* 0x000000ffff077224 */ /* 0x000fcc00078e00ff */
[----:B0-----:R-:W0:Y:S02]  /*02f0*/  MUFU.RCP R0, R0 ;  /* 0x0000000000007308 */ /* 0x001e240000001000 */
[----:B0-----:R-:W-:-:S06]  /*0300*/  IADD3 R8, PT, PT, R0, 0xffffffe, RZ ;  /* 0x0ffffffe00087810 */ /* 0x001fcc0007ffe0ff */
[----:B------:R0:W1:Y:S02]  /*0310*/  F2I.FTZ.U32.TRUNC.NTZ R9, R8 ;  /* 0x0000000800097305 */ /* 0x000064000021f000 */
[----:B0-----:R-:W-:Y:S02]  /*0320*/  IMAD.MOV.U32 R8, RZ, RZ, RZ ;  /* 0x000000ffff087224 */ /* 0x001fe400078e00ff */
[----:B-1----:R-:W-:-:S04]  /*0330*/  IMAD.MOV R5, RZ, RZ, -R9 ;  /* 0x000000ffff057224 */ /* 0x002fc800078e0a09 */
[----:B------:R-:W-:-:S04]  /*0340*/  IMAD R5, R5, R6, RZ ;  /* 0x0000000605057224 */ /* 0x000fc800078e02ff */
[----:B------:R-:W-:-:S06]  /*0350*/  IMAD.HI.U32 R9, R9, R5, R8 ;  /* 0x0000000509097227 */ /* 0x000fcc00078e0008 */
[----:B------:R-:W-:-:S04]  /*0360*/  IMAD.HI.U32 R9, R9, R4, RZ ;  /* 0x0000000409097227 */ /* 0x000fc800078e00ff */
[----:B------:R-:W-:-:S04]  /*0370*/  IMAD.MOV R5, RZ, RZ, -R9 ;  /* 0x000000ffff057224 */ /* 0x000fc800078e0a09 */
[----:B------:R-:W-:-:S05]  /*0380*/  IMAD R5, R6, R5, R4 ;  /* 0x0000000506057224 */ /* 0x000fca00078e0204 */
[----:B------:R-:W-:-:S13]  /*0390*/  ISETP.GE.U32.AND P0, PT, R5, R6, PT ;  /* 0x000000060500720c */ /* 0x000fda0003f06070 */
[----:B------:R-:W-:Y:S02]  /*03a0*/  @P0 IMAD.IADD R5, R5, 0x1, -R6 ;  /* 0x0000000105050824 */ /* 0x000fe400078e0a06 */
[----:B------:R-:W-:-:S03]  /*03b0*/  @P0 VIADD R9, R9, 0x1 ;  /* 0x0000000109090836 */ /* 0x000fc60000000000 */
[----:B------:R-:W-:-:S13]  /*03c0*/  ISETP.GE.U32.AND P1, PT, R5, R6, PT ;  /* 0x000000060500720c */ /* 0x000fda0003f26070 */
[----:B------:R-:W-:Y:S02]  /*03d0*/  @P1 IADD3 R9, PT, PT, R9, 0x1, RZ ;  /* 0x0000000109091810 */ /* 0x000fe40007ffe0ff */
[----:B------:R-:W-:-:S05]  /*03e0*/  @!P2 LOP3.LUT R9, RZ, R6, RZ, 0x33, !PT ;  /* 0x00000006ff09a212 */ /* 0x000fca00078e33ff */
[----:B------:R-:W-:-:S04]  /*03f0*/  IMAD.MOV R5, RZ, RZ, -R9 ;  /* 0x000000ffff057224 */ /* 0x000fc800078e0a09 */
[----:B------:R-:W-:Y:S02]  /*0400*/  IMAD R0, R6, R5, R4 ;  /* 0x0000000506007224 */ /* 0x000fe400078e0204 */
[----:B------:R-:W-:Y:S02]  /*0410*/  IMAD.MOV.U32 R4, RZ, RZ, R9 ;  /* 0x000000ffff047224 */ /* 0x000fe400078e0009 */
[----:B------:R-:W-:Y:S01]  /*0420*/  IMAD.MOV.U32 R5, RZ, RZ, RZ ;  /* 0x000000ffff057224 */ /* 0x000fe200078e00ff */
[----:B------:R-:W-:Y:S06]  /*0430*/  BRA `(.L_x_10) ;  /* 0x0000000000307947 */ /* 0x000fec0003800000 */
.L_x_9:
[----:B------:R-:W-:-:S07]  /*0440*/  MOV R0, 0x460 ;  /* 0x0000046000007802 */ /* 0x000fce0000000f00 */
[----:B-----5:R-:W-:Y:S05]  /*0450*/  CALL.REL.NOINC `($__internal_0_$__cuda_sm20_div_s64) ;  /* 0x0000000000707944 */ /* 0x020fea0003c00000 */
[----:B------:R-:W0:Y:S01]  /*0460*/  LDCU.64 UR4, c[0x0][0x398] ;  /* 0x00007300ff0477ac */ /* 0x000e220008000a00 */
[----:B------:R-:W-:-:S05]  /*0470*/  IADD3 R7, P0, PT, RZ, -R8, RZ ;  /* 0x80000008ff077210 */ /* 0x000fca0007f1e0ff */
[----:B------:R-:W-:-:S04]  /*0480*/  IMAD.X R0, RZ, RZ, ~R9, P0 ;  /* 0x000000ffff007224 */ /* 0x000fc800000e0e09 */
[----:B0-----:R-:W-:Y:S02]  /*0490*/  IMAD R0, R0, UR4, RZ ;  /* 0x0000000400007c24 */ /* 0x001fe4000f8e02ff */
[----:B------:R-:W-:-:S04]  /*04a0*/  IMAD.WIDE.U32 R4, R7, UR4, R4 ;  /* 0x0000000407047c25 */ /* 0x000fc8000f8e0004 */
[----:B------:R-:W-:Y:S01]  /*04b0*/  IMAD R7, R7, UR5, R0 ;  /* 0x0000000507077c24 */ /* 0x000fe2000f8e0200 */
[----:B------:R-:W-:Y:S01]  /*04c0*/  MOV R0, R4 ;  /* 0x0000000400007202 */ /* 0x000fe20000000f00 */
[----:B------:R-:W-:Y:S02]  /*04d0*/  IMAD.MOV.U32 R4, RZ, RZ, R8 ;  /* 0x000000ffff047224 */ /* 0x000fe400078e0008 */
[----:B------:R-:W-:Y:S02]  /*04e0*/  IMAD.IADD R7, R5, 0x1, R7 ;  /* 0x0000000105077824 */ /* 0x000fe400078e0207 */
[----:B------:R-:W-:-:S07]  /*04f0*/  IMAD.MOV.U32 R5, RZ, RZ, R9 ;  /* 0x000000ffff057224 */ /* 0x000fce00078e0009 */
.L_x_10:
[----:B------:R-:W-:Y:S05]  /*0500*/  BSYNC.RECONVERGENT B0 ;  /* 0x0000000000007941 */ /* 0x000fea0003800200 */
.L_x_8:
[----:B------:R-:W0:Y:S01]  /*0510*/  LDCU.64 UR4, c[0x0][0x390] ;  /* 0x00007200ff0477ac */ /* 0x000e220008000a00 */
[C---:B------:R-:W-:Y:S02]  /*0520*/  R2UR UR8, R10.reuse ;  /* 0x000000000a0872ca */ /* 0x040fe400000e0000 */
[C---:B------:R-:W-:Y:S01]  /*0530*/  R2UR UR9, R11.reuse ;  /* 0x000000000b0972ca */ /* 0x040fe200000e0000 */
[----:B------:R-:W1:Y:S01]  /*0540*/  LDCU.64 UR6, c[0x0][0x380] ;  /* 0x00007000ff0677ac */ /* 0x000e620008000a00 */
[----:B------:R-:W-:Y:S02]  /*0550*/  R2UR UR10, R10 ;  /* 0x000000000a0a72ca */ /* 0x000fe400000e0000 */
[----:B------:R-:W-:Y:S02]  /*0560*/  R2UR UR11, R11 ;  /* 0x000000000b0b72ca */ /* 0x000fe400000e0000 */
[----:B0-----:R-:W-:Y:S02]  /*0570*/  LEA R12, P0, R0, UR4, 0x3 ;  /* 0x00000004000c7c11 */ /* 0x001fe4000f8018ff */
[----:B-1----:R-:W-:-:S02]  /*0580*/  LEA R6, P1, R4, UR6, 0x3 ;  /* 0x0000000604067c11 */ /* 0x002fc4000f8218ff */
[----:B------:R-:W-:Y:S02]  /*0590*/  LEA.HI.X R13, R0, UR5, R7, 0x3, P0 ;  /* 0x00000005000d7c11 */ /* 0x000fe400080f1c07 */
[----:B------:R-:W-:-:S03]  /*05a0*/  LEA.HI.X R7, R4, UR7, R5, 0x3, P1 ;  /* 0x0000000704077c11 */ /* 0x000fc600088f1c05 */
[----:B------:R-:W2:Y:S04]  /*05b0*/  LDG.E.64 R4, desc[UR8][R12.64] ;  /* 0x000000080c047981 */ /* 0x000ea8000c1e1b00 */
[----:B------:R-:W2:Y:S01]  /*05c0*/  LDG.E.64 R8, desc[UR10][R6.64] ;  /* 0x0000000a06087981 */ /* 0x000ea2000c1e1b00 */
[----:B------:R-:W-:Y:S02]  /*05d0*/  R2UR UR4, R10 ;  /* 0x000000000a0472ca */ /* 0x000fe400000e0000 */
[----:B------:R-:W-:Y:S01]  /*05e0*/  R2UR UR5, R11 ;  /* 0x000000000b0572ca */ /* 0x000fe200000e0000 */
[----:B--2--5:R-:W-:-:S12]  /*05f0*/  DFMA R2, R2, R4, R8 ;  /* 0x000000040202722b */ /* 0x024fd80000000008 */
[----:B------:R-:W-:Y:S01]  /*0600*/  STG.E.64 desc[UR4][R6.64], R2 ;  /* 0x0000000206007986 */ /* 0x000fe2000c101b04 */
[----:B------:R-:W-:Y:S05]  /*0610*/  EXIT ;  /* 0x000000000000794d */ /* 0x000fea0003800000 */
        .weak           $__internal_0_$__cuda_sm20_div_s64
        .type           $__internal_0_$__cuda_sm20_div_s64,@function
        .size           $__internal_0_$__cuda_sm20_div_s64,(.L_x_12 - $__internal_0_$__cuda_sm20_div_s64)
$__internal_0_$__cuda_sm20_div_s64:
[----:B------:R-:W0:Y:S01]  /*0620*/  LDCU.64 UR6, c[0x0][0x398] ;  /* 0x00007300ff0677ac */ /* 0x000e220008000a00 */
[----:B------:R-:W-:Y:S01]  /*0630*/  ISETP.GE.AND P3, PT, R5, RZ, PT ;  /* 0x000000ff0500720c */ /* 0x000fe20003f66270 */
[----:B0-----:R-:W-:Y:S02]  /*0640*/  UIADD3 UR4, UP1, UPT, URZ, -UR6, URZ ;  /* 0x80000006ff047290 */ /* 0x001fe4000ff3e0ff */
[----:B------:R-:W-:Y:S02]  /*0650*/  UISETP.GE.AND UP0, UPT, UR7, URZ, UPT ;  /* 0x000000ff0700728c */ /* 0x000fe4000bf06270 */
[----:B------:R-:W-:Y:S02]  /*0660*/  UIADD3.X UR5, UPT, UPT, URZ, ~UR7, URZ, UP1, !UPT ;  /* 0x80000007ff057290 */ /* 0x000fe40008ffe4ff */
[----:B------:R-:W-:Y:S02]  /*0670*/  USEL UR4, UR4, UR6, !UP0 ;  /* 0x0000000604047287 */ /* 0x000fe4000c000000 */
[----:B------:R-:W-:-:S09]  /*0680*/  USEL UR5, UR5, UR7, !UP0 ;  /* 0x0000000705057287 */ /* 0x000fd2000c000000 */
[----:B------:R-:W0:Y:S08]  /*0690*/  I2F.U64.RP R12, UR4 ;  /* 0x00000004000c7d12 */ /* 0x000e300008309000 */
[----:B0-----:R-:W0:Y:S02]  /*06a0*/  MUFU.RCP R12, R12 ;  /* 0x0000000c000c7308 */ /* 0x001e240000001000 */
[----:B0-----:R-:W-:-:S06]  /*06b0*/  VIADD R6, R12, 0x1ffffffe ;  /* 0x1ffffffe0c067836 */ /* 0x001fcc0000000000 */
[----:B------:R-:W0:Y:S02]  /*06c0*/  F2I.U64.TRUNC R6, R6 ;  /* 0x0000000600067311 */ /* 0x000e24000020d800 */
[----:B0-----:R-:W-:-:S04]  /*06d0*/  IMAD.WIDE.U32 R8, R6, UR4, RZ ;  /* 0x0000000406087c25 */ /* 0x001fc8000f8e00ff */
[----:B------:R-:W-:Y:S01]  /*06e0*/  IMAD R9, R6, UR5, R9 ;  /* 0x0000000506097c24 */ /* 0x000fe2000f8e0209 */
[----:B------:R-:W-:-:S03]  /*06f0*/  IADD3 R13, P0, PT, RZ, -R8, RZ ;  /* 0x80000008ff0d7210 */ /* 0x000fc60007f1e0ff */
[----:B------:R-:W-:Y:S02]  /*0700*/  IMAD R9, R7, UR4, R9 ;  /* 0x0000000407097c24 */ /* 0x000fe4000f8e0209 */
[----:B------:R-:W-:-:S04]  /*0710*/  IMAD.HI.U32 R8, R6, R13, RZ ;  /* 0x0000000d06087227 */ /* 0x000fc800078e00ff */
[----:B------:R-:W-:Y:S01]  /*0720*/  IMAD.X R15, RZ, RZ, ~R9, P0 ;  /* 0x000000ffff0f7224 */ /* 0x000fe200000e0e09 */
[----:B------:R-:W-:-:S03]  /*0730*/  MOV R9, R6 ;  /* 0x0000000600097202 */ /* 0x000fc60000000f00 */
[-C--:B------:R-:W-:Y:S02]  /*0740*/  IMAD R17, R7, R15.reuse, RZ ;  /* 0x0000000f07117224 */ /* 0x080fe400078e02ff */
[----:B------:R-:W-:-:S04]  /*0750*/  IMAD.WIDE.U32 R8, P0, R6, R15, R8 ;  /* 0x0000000f06087225 */ /* 0x000fc80007800008 */
[----:B------:R-:W-:-:S04]  /*0760*/  IMAD.HI.U32 R15, R7, R15, RZ ;  /* 0x0000000f070f7227 */ /* 0x000fc800078e00ff */
[----:B------:R-:W-:-:S05]  /*0770*/  IMAD.HI.U32 R8, P1, R7, R13, R8 ;  /* 0x0000000d07087227 */ /* 0x000fca0007820008 */
[----:B------:R-:W-:Y:S01]  /*0780*/  IADD3 R9, P2, PT, R17, R8, RZ ;  /* 0x0000000811097210 */ /* 0x000fe20007f5e0ff */
[----:B------:R-:W-:Y:S01]  /*0790*/  IMAD.X R8, R15, 0x1, R7, P0 ;  /* 0x000000010f087824 */ /* 0x000fe200000e0607 */
[----:B------:R-:W-:-:S03]  /*07a0*/  IADD3 R15, P4, PT, RZ, -R4, RZ ;  /* 0x80000004ff0f7210 */ /* 0x000fc60007f9e0ff */
[----:B------:R-:W-:Y:S01]  /*07b0*/  IMAD.WIDE.U32 R6, R9, UR4, RZ ;  /* 0x0000000409067c25 */ /* 0x000fe2000f8e00ff */
[----:B------:R-:W-:-:S03]  /*07c0*/  IADD3.X R13, PT, PT, RZ, RZ, R8, P2, P1 ;  /* 0x000000ffff0d7210 */ /* 0x000fc600017e2408 */
[----:B------:R-:W-:Y:S01]  /*07d0*/  IMAD R8, R9, UR5, R7 ;  /* 0x0000000509087c24 */ /* 0x000fe2000f8e0207 */
[----:B------:R-:W-:-:S03]  /*07e0*/  IADD3 R7, P0, PT, RZ, -R6, RZ ;  /* 0x80000006ff077210 */ /* 0x000fc60007f1e0ff */
[----:B------:R-:W-:Y:S02]  /*07f0*/  IMAD R6, R13, UR4, R8 ;  /* 0x000000040d067c24 */ /* 0x000fe4000f8e0208 */
[----:B------:R-:W-:-:S04]  /*0800*/  IMAD.HI.U32 R8, R9, R7, RZ ;  /* 0x0000000709087227 */ /* 0x000fc800078e00ff */
[----:B------:R-:W-:Y:S01]  /*0810*/  IMAD.X R12, RZ, RZ, ~R6, P0 ;  /* 0x000000ffff0c7224 */ /* 0x000fe200000e0e06 */
[----:B------:R-:W-:-:S03]  /*0820*/  SEL R6, R15, R4, !P3 ;  /* 0x000000040f067207 */ /* 0x000fc60005800000 */
[----:B------:R-:W-:-:S04]  /*0830*/  IMAD.WIDE.U32 R8, P0, R9, R12, R8 ;  /* 0x0000000c09087225 */ /* 0x000fc80007800008 */
[----:B------:R-:W-:-:S04]  /*0840*/  IMAD.HI.U32 R7, P1, R13, R7, R8 ;  /* 0x000000070d077227 */ /* 0x000fc80007820008 */
[CC--:B------:R-:W-:Y:S02]  /*0850*/  IMAD R8, R13.reuse, R12.reuse, RZ ;  /* 0x0000000c0d087224 */ /* 0x0c0fe400078e02ff */
[----:B------:R-:W-:Y:S02]  /*0860*/  IMAD.X R9, RZ, RZ, ~R5, P4 ;  /* 0x000000ffff097224 */ /* 0x000fe400020e0e05 */
[----:B------:R-:W-:Y:S01]  /*0870*/  IMAD.HI.U32 R12, R13, R12, RZ ;  /* 0x0000000c0d0c7227 */ /* 0x000fe200078e00ff */
[----:B------:R-:W-:Y:S02]  /*0880*/  IADD3 R7, P2, PT, R8, R7, RZ ;  /* 0x0000000708077210 */ /* 0x000fe40007f5e0ff */
[----:B------:R-:W-:Y:S01]  /*0890*/  SEL R14, R9, R5, !P3 ;  /* 0x00000005090e7207 */ /* 0x000fe20005800000 */
[----:B------:R-:W-:Y:S02]  /*08a0*/  HFMA2 R9, -RZ, RZ, 0, 0 ;  /* 0x00000000ff097431 */ /* 0x000fe400000001ff */
[----:B------:R-:W-:-:S02]  /*08b0*/  IMAD.X R13, R12, 0x1, R13, P0 ;  /* 0x000000010c0d7824 */ /* 0x000fc400000e060d */
[----:B------:R-:W-:-:S03]  /*08c0*/  IMAD.HI.U32 R8, R7, R6, RZ ;  /* 0x0000000607087227 */ /* 0x000fc600078e00ff */
[----:B------:R-:W-:Y:S01]  /*08d0*/  IADD3.X R13, PT, PT, RZ, RZ, R13, P2, P1 ;  /* 0x000000ffff0d7210 */ /* 0x000fe200017e240d */
[----:B------:R-:W-:-:S04]  /*08e0*/  IMAD.WIDE.U32 R8, R7, R14, R8 ;  /* 0x0000000e07087225 */ /* 0x000fc800078e0008 */
[C---:B------:R-:W-:Y:S02]  /*08f0*/  IMAD R15, R13.reuse, R14, RZ ;  /* 0x0000000e0d0f7224 */ /* 0x040fe400078e02ff */
[----:B------:R-:W-:-:S04]  /*0900*/  IMAD.HI.U32 R8, P0, R13, R6, R8 ;  /* 0x000000060d087227 */ /* 0x000fc80007800008 */
[----:B------:R-:W-:Y:S01]  /*0910*/  IMAD.HI.U32 R7, R13, R14, RZ ;  /* 0x0000000e0d077227 */ /* 0x000fe200078e00ff */
[----:B------:R-:W-:-:S03]  /*0920*/  IADD3 R13, P1, PT, R15, R8, RZ ;  /* 0x000000080f0d7210 */ /* 0x000fc60007f3e0ff */
[----:B------:R-:W-:Y:S02]  /*0930*/  IMAD.X R7, RZ, RZ, R7, P0 ;  /* 0x000000ffff077224 */ /* 0x000fe400000e0607 */
[----:B------:R-:W-:-:S04]  /*0940*/  IMAD.WIDE.U32 R8, R13, UR4, RZ ;  /* 0x000000040d087c25 */ /* 0x000fc8000f8e00ff */
[----:B------:R-:W-:Y:S01]  /*0950*/  IMAD.X R7, RZ, RZ, R7, P1 ;  /* 0x000000ffff077224 */ /* 0x000fe200008e0607 */
[----:B------:R-:W-:Y:S01]  /*0960*/  IADD3 R8, P1, PT, -R8, R6, RZ ;  /* 0x0000000608087210 */ /* 0x000fe20007f3e1ff */
[C---:B------:R-:W-:Y:S01]  /*0970*/  IMAD R12, R13.reuse, UR5, R9 ;  /* 0x000000050d0c7c24 */ /* 0x040fe2000f8e0209 */
[----:B------:R-:W-:Y:S02]  /*0980*/  IADD3 R6, P2, PT, R13, 0x1, RZ ;  /* 0x000000010d067810 */ /* 0x000fe40007f5e0ff */
[----:B------:R-:W-:Y:S01]  /*0990*/  ISETP.GE.U32.AND P0, PT, R8, UR4, PT ;  /* 0x0000000408007c0c */ /* 0x000fe2000bf06070 */
[----:B------:R-:W-:-:S04]  /*09a0*/  IMAD R12, R7, UR4, R12 ;  /* 0x00000004070c7c24 */ /* 0x000fc8000f8e020c */
[----:B------:R-:W-:Y:S01]  /*09b0*/  IMAD.X R15, R14, 0x1, ~R12, P1 ;  /* 0x000000010e0f7824 */ /* 0x000fe200008e0e0c */
[----:B------:R-:W-:-:S04]  /*09c0*/  IADD3 R9, P1, PT, R8, -UR4, RZ ;  /* 0x8000000408097c10 */ /* 0x000fc8000ff3e0ff */
[C---:B------:R-:W-:Y:S02]  /*09d0*/  ISETP.GE.U32.AND.EX P0, PT, R15.reuse, UR5, PT, P0 ;  /* 0x000000050f007c0c */ /* 0x040fe4000bf06100 */
[----:B------:R-:W-:Y:S02]  /*09e0*/  IADD3.X R12, PT, PT, R15, ~UR5, RZ, P1, !PT ;  /* 0x800000050f0c7c10 */ /* 0x000fe40008ffe4ff */
[----:B------:R-:W-:Y:S01]  /*09f0*/  SEL R9, R9, R8, P0 ;  /* 0x0000000809097207 */ /* 0x000fe20000000000 */
[----:B------:R-:W-:Y:S01]  /*0a00*/  IMAD.X R8, RZ, RZ, R7, P2 ;  /* 0x000000ffff087224 */ /* 0x000fe200010e0607 */
[----:B------:R-:W-:Y:S02]  /*0a10*/  SEL R12, R12, R15, P0 ;  /* 0x0000000f0c0c7207 */ /* 0x000fe40000000000 */
[----:B------:R-:W-:Y:S02]  /*0a20*/  SEL R13, R6, R13, P0 ;  /* 0x0000000d060d7207 */ /* 0x000fe40000000000 */
[----:B------:R-:W-:-:S02]  /*0a30*/  ISETP.GE.U32.AND P1, PT, R9, UR4, PT ;  /* 0x0000000409007c0c */ /* 0x000fc4000bf26070 */
[----:B------:R-:W-:Y:S02]  /*0a40*/  SEL R6, R8, R7, P0 ;  /* 0x0000000708067207 */ /* 0x000fe40000000000 */
[----:B------:R-:W-:Y:S02]  /*0a50*/  IADD3 R8, P2, PT, R13, 0x1, RZ ;  /* 0x000000010d087810 */ /* 0x000fe40007f5e0ff */
[----:B------:R-:W-:Y:S02]  /*0a60*/  ISETP.GE.U32.AND.EX P0, PT, R12, UR5, PT, P1 ;  /* 0x000000050c007c0c */ /* 0x000fe4000bf06110 */
[-C--:B------:R-:W-:Y:S02]  /*0a70*/  IADD3.X R9, PT, PT, RZ, R6.reuse, RZ, P2, !PT ;  /* 0x00000006ff097210 */ /* 0x080fe400017fe4ff */
[----:B------:R-:W-:Y:S02]  /*0a80*/  SEL R8, R8, R13, P0 ;  /* 0x0000000d08087207 */ /* 0x000fe40000000000 */
[----:B------:R-:W-:-:S02]  /*0a90*/  SEL R9, R9, R6, P0 ;  /* 0x0000000609097207 */ /* 0x000fc40000000000 */
[-C--:B------:R-:W-:Y:S02]  /*0aa0*/  IADD3 R7, P2, PT, RZ, -R8.reuse, RZ ;  /* 0x80000008ff077210 */ /* 0x080fe40007f5e0ff */
[----:B------:R-:W-:Y:S02]  /*0ab0*/  LOP3.LUT R12, R5, UR7, RZ, 0x3c, !PT ;  /* 0x00000007050c7c12 */ /* 0x000fe4000f8e3cff */
[----:B------:R-:W-:Y:S01]  /*0ac0*/  ISETP.NE.U32.AND P0, PT, RZ, UR6, PT ;  /* 0x00000006ff007c0c */ /* 0x000fe2000bf05070 */
[----:B------:R-:W-:Y:S01]  /*0ad0*/  IMAD.X R6, RZ, RZ, ~R9, P2 ;  /* 0x000000ffff067224 */ /* 0x000fe200010e0e09 */
[----:B------:R-:W-:Y:S02]  /*0ae0*/  ISETP.GE.AND P1, PT, R12, RZ, PT ;  /* 0x000000ff0c00720c */ /* 0x000fe40003f26270 */
[----:B------:R-:W-:Y:S02]  /*0af0*/  ISETP.NE.AND.EX P0, PT, RZ, UR7, PT, P0 ;  /* 0x00000007ff007c0c */ /* 0x000fe4000bf05300 */
[----:B------:R-:W-:Y:S01]  /*0b00*/  SEL R8, R7, R8, !P1 ;  /* 0x0000000807087207 */ /* 0x000fe20004800000 */
[----:B------:R-:W-:Y:S01]  /*0b10*/  IMAD.MOV.U32 R7, RZ, RZ, 0x0 ;  /* 0x00000000ff077424 */ /* 0x000fe200078e00ff */
[----:B------:R-:W-:Y:S01]  /*0b20*/  SEL R9, R6, R9, !P1 ;  /* 0x0000000906097207 */ /* 0x000fe20004800000 */
[----:B------:R-:W-:Y:S01]  /*0b30*/  IMAD.MOV.U32 R6, RZ, RZ, R0 ;  /* 0x000000ffff067224 */ /* 0x000fe200078e0000 */
[----:B------:R-:W-:-:S02]  /*0b40*/  SEL R8, R8, 0xffffffff, P0 ;  /* 0xffffffff08087807 */ /* 0x000fc40000000000 */
[----:B------:R-:W-:Y:S01]  /*0b50*/  SEL R9, R9, 0xffffffff, P0 ;  /* 0xffffffff09097807 */ /* 0x000fe20000000000 */
[----:B------:R-:W-:Y:S06]  /*0b60*/  RET.REL.NODEC R6 `(_Z19vec_mat_mult_kernelPdPKdS1_ll) ;  /* 0xfffffff406247950 */ /* 0x000fec0003c3ffff */
.L_x_11:
        /* <DEDUP_REMOVED lines=9> */
.L_x_12:


//--------------------- .nv.global.init           --------------------------
	.section	.nv.global.init,"aw",@progbits
.nv.global.init:
	.type		$str,@object
	.size		$str,(.L_0 - $str)
$str:
        /*0000*/ 	.byte	0x68, 0x65, 0x6c, 0x6c, 0x6f, 0x20, 0x66, 0x72, 0x6f, 0x6d, 0x20, 0x74, 0x68, 0x72, 0x65, 0x61
        /*0010*/ 	.byte	0x64, 0x20, 0x25, 0x64, 0x20, 0x6f, 0x66, 0x20, 0x62, 0x6c, 0x6f, 0x63, 0x6b, 0x20, 0x25, 0x64
        /*0020*/ 	.byte	0x0a, 0x00
.L_0:


//--------------------- .nv.shared._Z17reduction_kernel1PdPKdll --------------------------
	.section	.nv.shared._Z17reduction_kernel1PdPKdll,"aw",@nobits
	.sectionflags	@""
	.align	8
.nv.shared._Z17reduction_kernel1PdPKdll:
	.zero		9216


//--------------------- .nv.shared.reserved.0     --------------------------
	.section	.nv.shared.reserved.0,"aw",@nobits
	.weak		__nv_reservedSMEM_offset_0_alias
	.size		__nv_reservedSMEM_offset_0_alias, 0, 64
	.other		__nv_reservedSMEM_offset_0_alias,@"STO_CUDA_RESERVED_SHARED STV_DEFAULT"
__nv_reservedSMEM_offset_0_alias:
	.zero		0
	.zero		64


//--------------------- .nv.shared._Z18mat_product_kernelPdPKdS1_ll --------------------------
	.section	.nv.shared._Z18mat_product_kernelPdPKdS1_ll,"aw",@nobits
	.sectionflags	@""
	.align	8
.nv.shared._Z18mat_product_kernelPdPKdS1_ll:
	.zero		9216


//--------------------- .nv.constant0._Z17reduction_kernel1PdPKdll --------------------------
	.section	.nv.constant0._Z17reduction_kernel1PdPKdll,"a",@progbits
	.sectionflags	@""
	.align	4
.nv.constant0._Z17reduction_kernel1PdPKdll:
	.zero		928


//--------------------- .nv.constant0._Z18mat_product_kernelPdPKdS1_ll --------------------------
	.section	.nv.constant0._Z18mat_product_kernelPdPKdS1_ll,"a",@progbits
	.sectionflags	@""
	.align	4
.nv.constant0._Z18mat_product_kernelPdPKdS1_ll:
	.zero		936


//--------------------- .nv.constant0._Z19vec_mat_mult_kernelPdPKdS1_ll --------------------------
	.section	.nv.constant0._Z19vec_mat_mult_kernelPdPKdS1_ll,"a",@progbits
	.sectionflags	@""
	.align	4
.nv.constant0._Z19vec_mat_mult_kernelPdPKdS1_ll:
	.zero		936


//--------------------- SYMBOLS --------------------------

	.type		.nv.reservedSmem.offset0,@object
	.size		.nv.reservedSmem.offset0,0x4
	.type		.nv.reservedSmem.cap,@object
	.size		.nv.reservedSmem.cap,0x4
	.type		vprintf,@function
